	.headerflags	@"EF_CUDA_TEXMODE_UNIFIED EF_CUDA_64BIT_ADDRESS EF_CUDA_ACCELERATORS EF_CUDA_SM90 EF_CUDA_VIRTUAL_SM(EF_CUDA_SM90)"
	.elftype	@"ET_EXEC"


//--------------------- .nv.info                  --------------------------
	.section	.nv.info,"",@"SHT_CUDA_INFO"
	.align	4


	//----- nvinfo : EIATTR_REGCOUNT
	.align		4
        /*0000*/ 	.byte	0x04, 0x2f
        /*0002*/ 	.short	(.L_1 - .L_0)
	.align		4
.L_0:
        /*0004*/ 	.word	index@(triton_poi_fused__unsafe_index_add_mul_sub_119)
        /*0008*/ 	.word	0x00000019


	//----- nvinfo : EIATTR_MIN_STACK_SIZE
	.align		4
.L_1:
        /*000c*/ 	.byte	0x04, 0x12
        /*000e*/ 	.short	(.L_3 - .L_2)
	.align		4
.L_2:
        /*0010*/ 	.word	index@(triton_poi_fused__unsafe_index_add_mul_sub_119)
        /*0014*/ 	.word	0x00000000


	//----- nvinfo : EIATTR_FRAME_SIZE
	.align		4
.L_3:
        /*0018*/ 	.byte	0x04, 0x11
        /*001a*/ 	.short	(.L_5 - .L_4)
	.align		4
.L_4:
        /*001c*/ 	.word	index@(triton_poi_fused__unsafe_index_add_mul_sub_119)
        /*0020*/ 	.word	0x00000000


	//----- nvinfo : EIATTR_MIN_STACK_SIZE
	.align		4
.L_5:
        /*0024*/ 	.byte	0x04, 0x12
        /*0026*/ 	.short	(.L_7 - .L_6)
	.align		4
.L_6:
        /*0028*/ 	.word	index@(triton_poi_fused__unsafe_index_add_mul_sub_119)
        /*002c*/ 	.word	0x00000000
.L_7:


//--------------------- .nv.info.triton_poi_fused__unsafe_index_add_mul_sub_119 --------------------------
	.section	.nv.info.triton_poi_fused__unsafe_index_add_mul_sub_119,"",@"SHT_CUDA_INFO"
	.sectionflags	@""
	.align	4


	//----- nvinfo : EIATTR_CUDA_API_VERSION
	.align		4
        /*0000*/ 	.byte	0x04, 0x37
        /*0002*/ 	.short	(.L_9 - .L_8)
.L_8:
        /*0004*/ 	.word	0x0000007c


	//----- nvinfo : EIATTR_KPARAM_INFO
	.align		4
.L_9:
        /*0008*/ 	.byte	0x04, 0x17
        /*000a*/ 	.short	(.L_11 - .L_10)
.L_10:
        /*000c*/ 	.word	0x00000000
        /*0010*/ 	.short	0x0006
        /*0012*/ 	.short	0x0030
        /*0014*/ 	.byte	0x00, 0xf0, 0x11, 0x00


	//----- nvinfo : EIATTR_KPARAM_INFO
	.align		4
.L_11:
        /*0018*/ 	.byte	0x04, 0x17
        /*001a*/ 	.short	(.L_13 - .L_12)
.L_12:
        /*001c*/ 	.word	0x00000000
        /*0020*/ 	.short	0x0005
        /*0022*/ 	.short	0x0028
        /*0024*/ 	.byte	0x00, 0xf4, 0x21, 0x00


	//----- nvinfo : EIATTR_KPARAM_INFO
	.align		4
.L_13:
        /*0028*/ 	.byte	0x04, 0x17
        /*002a*/ 	.short	(.L_15 - .L_14)
.L_14:
        /*002c*/ 	.word	0x00000000
        /*0030*/ 	.short	0x0004
        /*0032*/ 	.short	0x0020
        /*0034*/ 	.byte	0x00, 0xf4, 0x21, 0x00


	//----- nvinfo : EIATTR_KPARAM_INFO
	.align		4
.L_15:
        /*0038*/ 	.byte	0x04, 0x17
        /*003a*/ 	.short	(.L_17 - .L_16)
.L_16:
        /*003c*/ 	.word	0x00000000
        /*0040*/ 	.short	0x0003
        /*0042*/ 	.short	0x0018
        /*0044*/ 	.byte	0x00, 0xf4, 0x21, 0x00


	//----- nvinfo : EIATTR_KPARAM_INFO
	.align		4
.L_17:
        /*0048*/ 	.byte	0x04, 0x17
        /*004a*/ 	.short	(.L_19 - .L_18)
.L_18:
        /*004c*/ 	.word	0x00000000
        /*0050*/ 	.short	0x0002
        /*0052*/ 	.short	0x0010
        /*0054*/ 	.byte	0x00, 0xf4, 0x21, 0x00


	//----- nvinfo : EIATTR_KPARAM_INFO
	.align		4
.L_19:
        /*0058*/ 	.byte	0x04, 0x17
        /*005a*/ 	.short	(.L_21 - .L_20)
.L_20:
        /*005c*/ 	.word	0x00000000
        /*0060*/ 	.short	0x0001
        /*0062*/ 	.short	0x0008
        /*0064*/ 	.byte	0x00, 0xf4, 0x21, 0x00


	//----- nvinfo : EIATTR_KPARAM_INFO
	.align		4
.L_21:
        /*0068*/ 	.byte	0x04, 0x17
        /*006a*/ 	.short	(.L_23 - .L_22)
.L_22:
        /*006c*/ 	.word	0x00000000
        /*0070*/ 	.short	0x0000
        /*0072*/ 	.short	0x0000
        /*0074*/ 	.byte	0x00, 0xf4, 0x21, 0x00


	//----- nvinfo : EIATTR_SPARSE_MMA_MASK
	.align		4
.L_23:
        /*0078*/ 	.byte	0x03, 0x50
        /*007a*/ 	.short	0x0000


	//----- nvinfo : EIATTR_MAXREG_COUNT
	.align		4
        /*007c*/ 	.byte	0x03, 0x1b
        /*007e*/ 	.short	0x00ff


	//----- nvinfo : EIATTR_EXIT_INSTR_OFFSETS
	.align		4
        /*0080*/ 	.byte	0x04, 0x1c
        /*0082*/ 	.short	(.L_25 - .L_24)


	//   ....[0]....
.L_24:
        /*0084*/ 	.word	0x00000560


	//   ....[1]....
        /*0088*/ 	.word	0x00000580


	//----- nvinfo : EIATTR_REQNTID
	.align		4
.L_25:
        /*008c*/ 	.byte	0x04, 0x10
        /*008e*/ 	.short	(.L_27 - .L_26)
.L_26:
        /*0090*/ 	.word	0x00000080
        /*0094*/ 	.word	0x00000001
        /*0098*/ 	.word	0x00000001


	//----- nvinfo : EIATTR_CBANK_PARAM_SIZE
	.align		4
.L_27:
        /*009c*/ 	.byte	0x03, 0x19
        /*009e*/ 	.short	0x0034


	//----- nvinfo : EIATTR_PARAM_CBANK
	.align		4
        /*00a0*/ 	.byte	0x04, 0x0a
        /*00a2*/ 	.short	(.L_29 - .L_28)
	.align		4
.L_28:
        /*00a4*/ 	.word	index@(.nv.constant0.triton_poi_fused__unsafe_index_add_mul_sub_119)
        /*00a8*/ 	.short	0x0210
        /*00aa*/ 	.short	0x0034


	//----- nvinfo : EIATTR_SW_WAR
	.align		4
.L_29:
        /*00ac*/ 	.byte	0x04, 0x36
        /*00ae*/ 	.short	(.L_31 - .L_30)
.L_30:
        /*00b0*/ 	.word	0x00000008
.L_31:


//--------------------- .nv.callgraph             --------------------------
	.section	.nv.callgraph,"",@"SHT_CUDA_CALLGRAPH"
	.align	4
	.sectionentsize	8
	.align		4
        /*0000*/ 	.word	0x00000000
	.align		4
        /*0004*/ 	.word	0xffffffff
	.align		4
        /*0008*/ 	.word	0x00000000
	.align		4
        /*000c*/ 	.word	0xfffffffe
	.align		4
        /*0010*/ 	.word	0x00000000
	.align		4
        /*0014*/ 	.word	0xfffffffd
	.align		4
        /*0018*/ 	.word	0x00000000
	.align		4
        /*001c*/ 	.word	0xfffffffc


//--------------------- .text.triton_poi_fused__unsafe_index_add_mul_sub_119 --------------------------
	.section	.text.triton_poi_fused__unsafe_index_add_mul_sub_119,"ax",@progbits
	.align	128
        .global         triton_poi_fused__unsafe_index_add_mul_sub_119
        .type           triton_poi_fused__unsafe_index_add_mul_sub_119,@function
        .size           triton_poi_fused__unsafe_index_add_mul_sub_119,(.L_x_1 - triton_poi_fused__unsafe_index_add_mul_sub_119)
        .other          triton_poi_fused__unsafe_index_add_mul_sub_119,@"STO_CUDA_ENTRY STV_DEFAULT"
triton_poi_fused__unsafe_index_add_mul_sub_119:
.text.triton_poi_fused__unsafe_index_add_mul_sub_119:
[----:B------:R-:W0:Y:S02]  /*0000*/  LDC R1, c[0x0][0x28] ;  /* 0x00000a00ff017b82 */ /* 0x000e240000000800 */
[----:B------:R-:W1:Y:S01]  /*0010*/  S2R R0, SR_TID.X ;  /* 0x0000000000007919 */ /* 0x000e620000002100 */
[----:B------:R-:W2:Y:S01]  /*0020*/  LDC.64 R16, c[0x0][0x210] ;  /* 0x00008400ff107b82 */ /* 0x000ea20000000a00 */
[----:B------:R-:W-:Y:S01]  /*0030*/  CS2R R14, SRZ ;  /* 0x00000000000e7805 */ /* 0x000fe2000001ff00 */
[----:B------:R-:W-:Y:S01]  /*0040*/  ULDC.64 UR4, c[0x0][0x208] ;  /* 0x0000820000047ab9 */ /* 0x000fe20000000a00 */
[----:B------:R-:W3:Y:S05]  /*0050*/  S2R R12, SR_CTAID.X ;  /* 0x00000000000c7919 */ /* 0x000eea0000002500 */
[----:B------:R-:W4:Y:S01]  /*0060*/  LDC.64 R18, c[0x0][0x228] ;  /* 0x00008a00ff127b82 */ /* 0x000f220000000a00 */
[----:B------:R-:W-:-:S02]  /*0070*/  CS2R R8, SRZ ;  /* 0x0000000000087805 */ /* 0x000fc4000001ff00 */
[----:B------:R-:W-:Y:S01]  /*0080*/  CS2R R10, SRZ ;  /* 0x00000000000a7805 */ /* 0x000fe2000001ff00 */
[----:B------:R-:W-:Y:S01]  /*0090*/  ULDC.64 UR6, c[0x0][0x220] ;  /* 0x0000880000067ab9 */ /* 0x000fe20000000a00 */
[----:B-1----:R-:W-:-:S05]  /*00a0*/  IMAD.SHL.U32 R0, R0, 0x2, RZ ;  /* 0x0000000200007824 */ /* 0x002fca00078e00ff */
[----:B------:R-:W-:-:S05]  /*00b0*/  LOP3.LUT R3, R0, 0xfe, RZ, 0xc0, !PT ;  /* 0x000000fe00037812 */ /* 0x000fca00078ec0ff */
[----:B---3--:R-:W-:-:S05]  /*00c0*/  IMAD R0, R12, 0x100, R3 ;  /* 0x000001000c007824 */ /* 0x008fca00078e0203 */
[----:B------:R-:W-:Y:S02]  /*00d0*/  SHF.R.S32.HI R3, RZ, 0x1f, R0 ;  /* 0x0000001fff037819 */ /* 0x000fe40000011400 */
[----:B------:R-:W-:Y:S02]  /*00e0*/  ISETP.GE.AND P0, PT, R0, 0x400, PT ;  /* 0x000004000000780c */ /* 0x000fe40003f06270 */
[----:B------:R-:W-:Y:S02]  /*00f0*/  LEA.HI R4, R3, R0, RZ, 0x2 ;  /* 0x0000000003047211 */ /* 0x000fe400078f10ff */
[----:B------:R-:W1:Y:S02]  /*0100*/  LDC.64 R2, c[0x0][0x218] ;  /* 0x00008600ff027b82 */ /* 0x000e640000000a00 */
[----:B------:R-:W-:Y:S02]  /*0110*/  SHF.R.S32.HI R5, RZ, 0x2, R4 ;  /* 0x00000002ff057819 */ /* 0x000fe40000011404 */
[----:B------:R-:W-:-:S02]  /*0120*/  LOP3.LUT R13, R4, 0xfffffffc, RZ, 0xc0, !PT ;  /* 0xfffffffc040d7812 */ /* 0x000fc400078ec0ff */
[----:B------:R-:W-:-:S04]  /*0130*/  LEA.HI R6, R5, R5, RZ, 0x2 ;  /* 0x0000000505067211 */ /* 0x000fc800078f10ff */
[----:B------:R-:W-:-:S05]  /*0140*/  LOP3.LUT R6, R6, 0xfffffffc, RZ, 0xc0, !PT ;  /* 0xfffffffc06067812 */ /* 0x000fca00078ec0ff */
[----:B------:R-:W-:-:S04]  /*0150*/  IMAD.IADD R5, R5, 0x1, -R6 ;  /* 0x0000000105057824 */ /* 0x000fc800078e0a06 */
[----:B--2---:R-:W-:-:S04]  /*0160*/  IMAD.WIDE R16, R5, 0x8, R16 ;  /* 0x0000000805107825 */ /* 0x004fc800078e0210 */
[----:B------:R-:W-:Y:S01]  /*0170*/  IMAD.IADD R13, R0, 0x1, -R13 ;  /* 0x00000001000d7824 */ /* 0x000fe200078e0a0d */
[----:B------:R-:W2:Y:S03]  /*0180*/  @!P0 LDG.E.EL.64 R14, desc[UR4][R16.64] ;  /* 0x00000004100e8981 */ /* 0x000ea6000c2e1b00 */
[----:B-1----:R-:W-:-:S05]  /*0190*/  IMAD.WIDE R2, R13, 0x8, R2 ;  /* 0x000000080d027825 */ /* 0x002fca00078e0202 */
[----:B------:R1:W3:Y:S01]  /*01a0*/  @!P0 LDG.E.EL.128 R8, desc[UR4][R2.64] ;  /* 0x0000000402088981 */ /* 0x0002e2000c2e1d00 */
[----:B------:R-:W-:Y:S02]  /*01b0*/  CS2R R4, SRZ ;  /* 0x0000000000047805 */ /* 0x000fe4000001ff00 */
[----:B------:R-:W-:Y:S01]  /*01c0*/  CS2R R6, SRZ ;  /* 0x0000000000067805 */ /* 0x000fe2000001ff00 */
[----:B----4-:R-:W-:-:S05]  /*01d0*/  IMAD.WIDE R18, R13, 0x8, R18 ;  /* 0x000000080d127825 */ /* 0x010fca00078e0212 */
[----:B------:R4:W5:Y:S01]  /*01e0*/  @!P0 LDG.E.EL.128 R4, desc[UR4][R18.64] ;  /* 0x0000000412048981 */ /* 0x000962000c2e1d00 */
[----:B------:R-:W-:Y:S01]  /*01f0*/  SHF.R.S32.HI R22, RZ, 0x17, R12 ;  /* 0x00000017ff167819 */ /* 0x000fe2000001140c */
[----:B-1----:R-:W1:Y:S02]  /*0200*/  LDC.64 R2, c[0x0][0x230] ;  /* 0x00008c00ff027b82 */ /* 0x002e640000000a00 */
[----:B-1----:R-:W-:Y:S01]  /*0210*/  IMAD.WIDE R2, R13, 0x4, R2 ;  /* 0x000000040d027825 */ /* 0x002fe200078e0202 */
[----:B--2---:R-:W-:-:S04]  /*0220*/  SHF.R.U32.HI R20, RZ, 0x1e, R15 ;  /* 0x0000001eff147819 */ /* 0x004fc8000001160f */
[----:B------:R-:W-:-:S04]  /*0230*/  LOP3.LUT R17, R20, 0x2, RZ, 0xc0, !PT ;  /* 0x0000000214117812 */ /* 0x000fc800078ec0ff */
[----:B------:R-:W-:Y:S02]  /*0240*/  IADD3 R20, P1, R14, R17, RZ ;  /* 0x000000110e147210 */ /* 0x000fe40007f3e0ff */
[C---:B---3--:R-:W-:Y:S02]  /*0250*/  LEA R16, P2, R8.reuse, UR6, 0x2 ;  /* 0x0000000608107c11 */ /* 0x048fe4000f8410ff */
[----:B------:R-:W-:Y:S01]  /*0260*/  SHF.R.U32.HI R14, RZ, 0x1c, R9 ;  /* 0x0000001cff0e7819 */ /* 0x000fe20000011609 */
[----:B------:R-:W-:Y:S01]  /*0270*/  IMAD.X R21, RZ, RZ, R15, P1 ;  /* 0x000000ffff157224 */ /* 0x000fe200008e060f */
[----:B------:R-:W-:Y:S02]  /*0280*/  LEA.HI.X R15, R8, UR7, R9, 0x2, P2 ;  /* 0x00000007080f7c11 */ /* 0x000fe400090f1409 */
[----:B------:R-:W-:Y:S02]  /*0290*/  LEA R8, P1, R10, UR6, 0x2 ;  /* 0x000000060a087c11 */ /* 0x000fe4000f8210ff */
[----:B----4-:R-:W-:Y:S01]  /*02a0*/  LOP3.LUT R19, R14, 0x8, RZ, 0xc0, !PT ;  /* 0x000000080e137812 */ /* 0x010fe200078ec0ff */
[----:B------:R-:W-:Y:S01]  /*02b0*/  IMAD.SHL.U32 R14, R20, 0x8, RZ ;  /* 0x00000008140e7824 */ /* 0x000fe200078e00ff */
[----:B------:R-:W-:-:S02]  /*02c0*/  SHF.R.U32.HI R17, RZ, 0x1c, R11 ;  /* 0x0000001cff117819 */ /* 0x000fc4000001160b */
[----:B------:R-:W-:Y:S02]  /*02d0*/  LEA.HI.X R9, R10, UR7, R11, 0x2, P1 ;  /* 0x000000070a097c11 */ /* 0x000fe400088f140b */
[----:B------:R-:W-:Y:S02]  /*02e0*/  SGXT R11, R22, 0x1 ;  /* 0x00000001160b781a */ /* 0x000fe40000000200 */
[----:B------:R-:W-:Y:S02]  /*02f0*/  SHF.L.U64.HI R12, R20, 0x3, R21 ;  /* 0x00000003140c7819 */ /* 0x000fe40000010215 */
[----:B------:R-:W-:Y:S02]  /*0300*/  IADD3 R10, P3, P4, R14, R16, R19 ;  /* 0x000000100e0a7210 */ /* 0x000fe40007c7e013 */
[----:B-----5:R-:W-:Y:S02]  /*0310*/  SHF.R.U32.HI R21, RZ, 0x1c, R5 ;  /* 0x0000001cff157819 */ /* 0x020fe40000011605 */
[----:B------:R-:W-:-:S02]  /*0320*/  SHF.R.U32.HI R19, RZ, 0x1c, R7 ;  /* 0x0000001cff137819 */ /* 0x000fc40000011607 */
[----:B------:R-:W-:Y:S02]  /*0330*/  LOP3.LUT R17, R17, 0x8, RZ, 0xc0, !PT ;  /* 0x0000000811117812 */ /* 0x000fe400078ec0ff */
[----:B------:R-:W-:Y:S02]  /*0340*/  LEA.HI R11, R11, R0, RZ, 0x4 ;  /* 0x000000000b0b7211 */ /* 0x000fe400078f20ff */
[----:B------:R-:W-:Y:S02]  /*0350*/  LEA R18, P5, R4, UR6, 0x2 ;  /* 0x0000000604127c11 */ /* 0x000fe4000f8a10ff */
[----:B------:R-:W-:Y:S02]  /*0360*/  LEA R16, P6, R6, UR6, 0x2 ;  /* 0x0000000606107c11 */ /* 0x000fe4000f8c10ff */
[----:B------:R-:W-:Y:S02]  /*0370*/  LOP3.LUT R21, R21, 0x8, RZ, 0xc0, !PT ;  /* 0x0000000815157812 */ /* 0x000fe400078ec0ff */
[----:B------:R-:W-:-:S02]  /*0380*/  LOP3.LUT R19, R19, 0x8, RZ, 0xc0, !PT ;  /* 0x0000000813137812 */ /* 0x000fc400078ec0ff */
[----:B------:R-:W-:Y:S02]  /*0390*/  IADD3 R8, P2, P1, R14, R8, R17 ;  /* 0x000000080e087210 */ /* 0x000fe4000795e011 */
[----:B------:R-:W-:Y:S02]  /*03a0*/  SHF.R.S32.HI R17, RZ, 0x4, R11 ;  /* 0x00000004ff117819 */ /* 0x000fe4000001140b */
[----:B------:R-:W-:Y:S02]  /*03b0*/  LEA.HI.X R5, R4, UR7, R5, 0x2, P5 ;  /* 0x0000000704057c11 */ /* 0x000fe4000a8f1405 */
[----:B------:R-:W-:Y:S01]  /*03c0*/  LEA.HI.X R7, R6, UR7, R7, 0x2, P6 ;  /* 0x0000000706077c11 */ /* 0x000fe2000b0f1407 */
[----:B------:R-:W-:Y:S01]  /*03d0*/  IMAD.SHL.U32 R17, R17, 0x4, RZ ;  /* 0x0000000411117824 */ /* 0x000fe200078e00ff */
[----:B------:R-:W-:Y:S02]  /*03e0*/  IADD3.X R11, R12, R15, RZ, P3, P4 ;  /* 0x0000000f0c0b7210 */ /* 0x000fe40001fe84ff */
[----:B------:R-:W-:-:S02]  /*03f0*/  IADD3 R4, P3, P4, R14, R18, R21 ;  /* 0x000000120e047210 */ /* 0x000fc40007c7e015 */
[----:B------:R-:W-:Y:S02]  /*0400*/  IADD3 R6, P5, P6, R14, R16, R19 ;  /* 0x000000100e067210 */ /* 0x000fe40007ebe013 */
[----:B------:R-:W-:Y:S02]  /*0410*/  CS2R R14, SRZ ;  /* 0x00000000000e7805 */ /* 0x000fe4000001ff00 */
[C---:B------:R-:W-:Y:S01]  /*0420*/  IADD3.X R9, R12.reuse, R9, RZ, P2, P1 ;  /* 0x000000090c097210 */ /* 0x040fe200017e24ff */
[C---:B------:R-:W-:Y:S01]  /*0430*/  IMAD.WIDE R10, R17.reuse, 0x4, R10 ;  /* 0x00000004110a7825 */ /* 0x040fe200078e020a */
[C---:B------:R-:W-:Y:S02]  /*0440*/  IADD3.X R5, R12.reuse, R5, RZ, P3, P4 ;  /* 0x000000050c057210 */ /* 0x040fe40001fe84ff */
[----:B------:R-:W-:Y:S02]  /*0450*/  IADD3.X R7, R12, R7, RZ, P5, P6 ;  /* 0x000000070c077210 */ /* 0x000fe40002fec4ff */
[----:B------:R-:W-:Y:S01]  /*0460*/  CS2R R18, SRZ ;  /* 0x0000000000127805 */ /* 0x000fe2000001ff00 */
[C---:B------:R-:W-:Y:S01]  /*0470*/  IMAD.WIDE R8, R17.reuse, 0x4, R8 ;  /* 0x0000000411087825 */ /* 0x040fe200078e0208 */
[----:B------:R-:W2:Y:S03]  /*0480*/  @!P0 LDG.E.EL R15, desc[UR4][R10.64] ;  /* 0x000000040a0f8981 */ /* 0x000ea6000c2e1900 */
[C---:B------:R-:W-:Y:S01]  /*0490*/  IMAD.WIDE R12, R17.reuse, 0x4, R4 ;  /* 0x00000004110c7825 */ /* 0x040fe200078e0204 */
[----:B------:R-:W3:Y:S01]  /*04a0*/  @!P0 LDG.E.EL R14, desc[UR4][R8.64] ;  /* 0x00000004080e8981 */ /* 0x000ee2000c2e1900 */
[----:B------:R-:W1:Y:S02]  /*04b0*/  LDC.64 R4, c[0x0][0x238] ;  /* 0x00008e00ff047b82 */ /* 0x000e640000000a00 */
[----:B------:R-:W-:Y:S01]  /*04c0*/  IMAD.WIDE R6, R17, 0x4, R6 ;  /* 0x0000000411067825 */ /* 0x000fe200078e0206 */
[----:B------:R-:W-:Y:S01]  /*04d0*/  CS2R R16, SRZ ;  /* 0x0000000000107805 */ /* 0x000fe2000001ff00 */
[----:B------:R-:W2:Y:S04]  /*04e0*/  @!P0 LDG.E.EL R18, desc[UR4][R12.64] ;  /* 0x000000040c128981 */ /* 0x000ea8000c2e1900 */
[----:B------:R-:W3:Y:S04]  /*04f0*/  @!P0 LDG.E.EL R19, desc[UR4][R6.64] ;  /* 0x0000000406138981 */ /* 0x000ee8000c2e1900 */
[----:B------:R-:W4:Y:S01]  /*0500*/  @!P0 LDG.E.EL.64 R16, desc[UR4][R2.64] ;  /* 0x0000000402108981 */ /* 0x000f22000c2e1b00 */
[----:B-1----:R-:W-:-:S04]  /*0510*/  IMAD.WIDE R4, R0, 0x4, R4 ;  /* 0x0000000400047825 */ /* 0x002fc800078e0204 */
[----:B--2---:R-:W-:Y:S01]  /*0520*/  FADD R18, R18, -R15 ;  /* 0x8000000f12127221 */ /* 0x004fe20000000000 */
[----:B---3--:R-:W-:-:S03]  /*0530*/  FADD R19, R19, -R14 ;  /* 0x8000000e13137221 */ /* 0x008fc60000000000 */
[----:B----4-:R-:W-:Y:S01]  /*0540*/  FFMA R16, R18, R16, R15 ;  /* 0x0000001012107223 */ /* 0x010fe2000000000f */
[----:B------:R-:W-:Y:S01]  /*0550*/  FFMA R17, R19, R17, R14 ;  /* 0x0000001113117223 */ /* 0x000fe2000000000e */
[----:B------:R-:W-:Y:S06]  /*0560*/  @P0 EXIT ;  /* 0x000000000000094d */ /* 0x000fec0003800000 */
[----:B------:R-:W-:Y:S01]  /*0570*/  STG.E.64 desc[UR4][R4.64], R16 ;  /* 0x0000001004007986 */ /* 0x000fe2000c101b04 */
[----:B------:R-:W-:Y:S05]  /*0580*/  EXIT ;  /* 0x000000000000794d */ /* 0x000fea0003800000 */
.L_x_0:
[----:B------:R-:W-:-:S00]  /*0590*/  BRA `(.L_x_0) ;  /* 0xfffffffc00fc7947 */ /* 0x000fc0000383ffff */
[----:B------:R-:W-:-:S00]  /*05a0*/  NOP ;  /* 0x0000000000007918 */ /* 0x000fc00000000000 */
        /* <DEDUP_REMOVED lines=13> */
.L_x_1:


//--------------------- .nv.constant0.triton_poi_fused__unsafe_index_add_mul_sub_119 --------------------------
	.section	.nv.constant0.triton_poi_fused__unsafe_index_add_mul_sub_119,"a",@progbits
	.sectionflags	@""
	.align	4
.nv.constant0.triton_poi_fused__unsafe_index_add_mul_sub_119:
	.zero		580
